	.headerflags	@"EF_CUDA_TEXMODE_UNIFIED EF_CUDA_64BIT_ADDRESS EF_CUDA_ACCELERATORS EF_CUDA_SM90 EF_CUDA_VIRTUAL_SM(EF_CUDA_SM90)"
	.elftype	@"ET_EXEC"


//--------------------- .nv.info                  --------------------------
	.section	.nv.info,"",@"SHT_CUDA_INFO"
	.align	4


	//----- nvinfo : EIATTR_REGCOUNT
	.align		4
        /*0000*/ 	.byte	0x04, 0x2f
        /*0002*/ 	.short	(.L_3 - .L_2)
	.align		4
.L_2:
        /*0004*/ 	.word	index@(triton_poi_fused__native_batch_norm_legit_no_training_add_relu_25)
        /*0008*/ 	.word	0x00000013


	//----- nvinfo : EIATTR_MIN_STACK_SIZE
	.align		4
.L_3:
        /*000c*/ 	.byte	0x04, 0x12
        /*000e*/ 	.short	(.L_5 - .L_4)
	.align		4
.L_4:
        /*0010*/ 	.word	index@(triton_poi_fused__native_batch_norm_legit_no_training_add_relu_25)
        /*0014*/ 	.word	0x00000000


	//----- nvinfo : EIATTR_FRAME_SIZE
	.align		4
.L_5:
        /*0018*/ 	.byte	0x04, 0x11
        /*001a*/ 	.short	(.L_7 - .L_6)
	.align		4
.L_6:
        /*001c*/ 	.word	index@(triton_poi_fused__native_batch_norm_legit_no_training_add_relu_25)
        /*0020*/ 	.word	0x00000000


	//----- nvinfo : EIATTR_MIN_STACK_SIZE
	.align		4
.L_7:
        /*0024*/ 	.byte	0x04, 0x12
        /*0026*/ 	.short	(.L_9 - .L_8)
	.align		4
.L_8:
        /*0028*/ 	.word	index@(triton_poi_fused__native_batch_norm_legit_no_training_add_relu_25)
        /*002c*/ 	.word	0x00000000
.L_9:


//--------------------- .nv.info.triton_poi_fused__native_batch_norm_legit_no_training_add_relu_25 --------------------------
	.section	.nv.info.triton_poi_fused__native_batch_norm_legit_no_training_add_relu_25,"",@"SHT_CUDA_INFO"
	.sectionflags	@""
	.align	4


	//----- nvinfo : EIATTR_CUDA_API_VERSION
	.align		4
        /*0000*/ 	.byte	0x04, 0x37
        /*0002*/ 	.short	(.L_11 - .L_10)
.L_10:
        /*0004*/ 	.word	0x0000007c


	//----- nvinfo : EIATTR_KPARAM_INFO
	.align		4
.L_11:
        /*0008*/ 	.byte	0x04, 0x17
        /*000a*/ 	.short	(.L_13 - .L_12)
.L_12:
        /*000c*/ 	.word	0x00000000
        /*0010*/ 	.short	0x0007
        /*0012*/ 	.short	0x0038
        /*0014*/ 	.byte	0x00, 0xf0, 0x11, 0x00


	//----- nvinfo : EIATTR_KPARAM_INFO
	.align		4
.L_13:
        /*0018*/ 	.byte	0x04, 0x17
        /*001a*/ 	.short	(.L_15 - .L_14)
.L_14:
        /*001c*/ 	.word	0x00000000
        /*0020*/ 	.short	0x0006
        /*0022*/ 	.short	0x0030
        /*0024*/ 	.byte	0x00, 0xf4, 0x21, 0x00


	//----- nvinfo : EIATTR_KPARAM_INFO
	.align		4
.L_15:
        /*0028*/ 	.byte	0x04, 0x17
        /*002a*/ 	.short	(.L_17 - .L_16)
.L_16:
        /*002c*/ 	.word	0x00000000
        /*0030*/ 	.short	0x0005
        /*0032*/ 	.short	0x0028
        /*0034*/ 	.byte	0x00, 0xf4, 0x21, 0x00


	//----- nvinfo : EIATTR_KPARAM_INFO
	.align		4
.L_17:
        /*0038*/ 	.byte	0x04, 0x17
        /*003a*/ 	.short	(.L_19 - .L_18)
.L_18:
        /*003c*/ 	.word	0x00000000
        /*0040*/ 	.short	0x0004
        /*0042*/ 	.short	0x0020
        /*0044*/ 	.byte	0x00, 0xf4, 0x21, 0x00


	//----- nvinfo : EIATTR_KPARAM_INFO
	.align		4
.L_19:
        /*0048*/ 	.byte	0x04, 0x17
        /*004a*/ 	.short	(.L_21 - .L_20)
.L_20:
        /*004c*/ 	.word	0x00000000
        /*0050*/ 	.short	0x0003
        /*0052*/ 	.short	0x0018
        /*0054*/ 	.byte	0x00, 0xf4, 0x21, 0x00


	//----- nvinfo : EIATTR_KPARAM_INFO
	.align		4
.L_21:
        /*0058*/ 	.byte	0x04, 0x17
        /*005a*/ 	.short	(.L_23 - .L_22)
.L_22:
        /*005c*/ 	.word	0x00000000
        /*0060*/ 	.short	0x0002
        /*0062*/ 	.short	0x0010
        /*0064*/ 	.byte	0x00, 0xf4, 0x21, 0x00


	//----- nvinfo : EIATTR_KPARAM_INFO
	.align		4
.L_23:
        /*0068*/ 	.byte	0x04, 0x17
        /*006a*/ 	.short	(.L_25 - .L_24)
.L_24:
        /*006c*/ 	.word	0x00000000
        /*0070*/ 	.short	0x0001
        /*0072*/ 	.short	0x0008
        /*0074*/ 	.byte	0x00, 0xf4, 0x21, 0x00


	//----- nvinfo : EIATTR_KPARAM_INFO
	.align		4
.L_25:
        /*0078*/ 	.byte	0x04, 0x17
        /*007a*/ 	.short	(.L_27 - .L_26)
.L_26:
        /*007c*/ 	.word	0x00000000
        /*0080*/ 	.short	0x0000
        /*0082*/ 	.short	0x0000
        /*0084*/ 	.byte	0x00, 0xf4, 0x21, 0x00


	//----- nvinfo : EIATTR_SPARSE_MMA_MASK
	.align		4
.L_27:
        /*0088*/ 	.byte	0x03, 0x50
        /*008a*/ 	.short	0x0000


	//----- nvinfo : EIATTR_MAXREG_COUNT
	.align		4
        /*008c*/ 	.byte	0x03, 0x1b
        /*008e*/ 	.short	0x00ff


	//----- nvinfo : EIATTR_EXIT_INSTR_OFFSETS
	.align		4
        /*0090*/ 	.byte	0x04, 0x1c
        /*0092*/ 	.short	(.L_29 - .L_28)


	//   ....[0]....
.L_28:
        /*0094*/ 	.word	0x00000340


	//----- nvinfo : EIATTR_REQNTID
	.align		4
.L_29:
        /*0098*/ 	.byte	0x04, 0x10
        /*009a*/ 	.short	(.L_31 - .L_30)
.L_30:
        /*009c*/ 	.word	0x00000080
        /*00a0*/ 	.word	0x00000001
        /*00a4*/ 	.word	0x00000001


	//----- nvinfo : EIATTR_CBANK_PARAM_SIZE
	.align		4
.L_31:
        /*00a8*/ 	.byte	0x03, 0x19
        /*00aa*/ 	.short	0x003c


	//----- nvinfo : EIATTR_PARAM_CBANK
	.align		4
        /*00ac*/ 	.byte	0x04, 0x0a
        /*00ae*/ 	.short	(.L_33 - .L_32)
	.align		4
.L_32:
        /*00b0*/ 	.word	index@(.nv.constant0.triton_poi_fused__native_batch_norm_legit_no_training_add_relu_25)
        /*00b4*/ 	.short	0x0210
        /*00b6*/ 	.short	0x003c


	//----- nvinfo : EIATTR_SW_WAR
	.align		4
.L_33:
        /*00b8*/ 	.byte	0x04, 0x36
        /*00ba*/ 	.short	(.L_35 - .L_34)
.L_34:
        /*00bc*/ 	.word	0x00000008
.L_35:


//--------------------- .nv.callgraph             --------------------------
	.section	.nv.callgraph,"",@"SHT_CUDA_CALLGRAPH"
	.align	4
	.sectionentsize	8
	.align		4
        /*0000*/ 	.word	0x00000000
	.align		4
        /*0004*/ 	.word	0xffffffff
	.align		4
        /*0008*/ 	.word	0x00000000
	.align		4
        /*000c*/ 	.word	0xfffffffe
	.align		4
        /*0010*/ 	.word	0x00000000
	.align		4
        /*0014*/ 	.word	0xfffffffd
	.align		4
        /*0018*/ 	.word	0x00000000
	.align		4
        /*001c*/ 	.word	0xfffffffc


//--------------------- .nv.constant4             --------------------------
	.section	.nv.constant4,"a",@progbits
	.align	8
	.align		8
.nv.constant4:
        /*0000*/ 	.dword	_$_str
	.align		8
        /*0008*/ 	.dword	_$_str_$_2


//--------------------- .text.triton_poi_fused__native_batch_norm_legit_no_training_add_relu_25 --------------------------
	.section	.text.triton_poi_fused__native_batch_norm_legit_no_training_add_relu_25,"ax",@progbits
	.align	128
        .global         triton_poi_fused__native_batch_norm_legit_no_training_add_relu_25
        .type           triton_poi_fused__native_batch_norm_legit_no_training_add_relu_25,@function
        .size           triton_poi_fused__native_batch_norm_legit_no_training_add_relu_25,(.L_x_1 - triton_poi_fused__native_batch_norm_legit_no_training_add_relu_25)
        .other          triton_poi_fused__native_batch_norm_legit_no_training_add_relu_25,@"STO_CUDA_ENTRY STV_DEFAULT"
triton_poi_fused__native_batch_norm_legit_no_training_add_relu_25:
.text.triton_poi_fused__native_batch_norm_legit_no_training_add_relu_25:
[----:B------:R-:W-:Y:S01]  /*0000*/  LDC R1, c[0x0][0x28] ;  /* 0x00000a00ff017b82 */ /* 0x000fe20000000800 */
[----:B------:R-:W1:Y:S07]  /*0010*/  S2R R0, SR_TID.X ;  /* 0x0000000000007919 */ /* 0x000e6e0000002100 */
[----:B------:R-:W2:Y:S01]  /*0020*/  LDC.64 R8, c[0x0][0x220] ;  /* 0x00008800ff087b82 */ /* 0x000ea20000000a00 */
[----:B------:R-:W-:Y:S01]  /*0030*/  ULDC.64 UR4, c[0x0][0x208] ;  /* 0x0000820000047ab9 */ /* 0x000fe20000000a00 */
[----:B------:R-:W3:Y:S06]  /*0040*/  S2R R3, SR_CTAID.X ;  /* 0x0000000000037919 */ /* 0x000eec0000002500 */
[----:B------:R-:W4:Y:S08]  /*0050*/  LDC.64 R6, c[0x0][0x218] ;  /* 0x00008600ff067b82 */ /* 0x000f300000000a00 */
[----:B------:R-:W5:Y:S08]  /*0060*/  LDC.64 R4, c[0x0][0x210] ;  /* 0x00008400ff047b82 */ /* 0x000f700000000a00 */
[----:B------:R-:W5:Y:S01]  /*0070*/  LDC.64 R10, c[0x0][0x228] ;  /* 0x00008a00ff0a7b82 */ /* 0x000f620000000a00 */
[----:B-1----:R-:W-:-:S07]  /*0080*/  LOP3.LUT R0, R0, 0x7f, RZ, 0xc0, !PT ;  /* 0x0000007f00007812 */ /* 0x002fce00078ec0ff */
[----:B------:R-:W1:Y:S01]  /*0090*/  LDC.64 R12, c[0x0][0x230] ;  /* 0x00008c00ff0c7b82 */ /* 0x000e620000000a00 */
[----:B---3--:R-:W-:Y:S02]  /*00a0*/  SHF.R.S32.HI R2, RZ, 0x18, R3 ;  /* 0x00000018ff027819 */ /* 0x008fe40000011403 */
[----:B------:R-:W-:Y:S02]  /*00b0*/  LEA R0, R3, R0, 0x7 ;  /* 0x0000000003007211 */ /* 0x000fe400078e38ff */
[----:B------:R-:W-:-:S04]  /*00c0*/  SGXT R3, R2, 0x1 ;  /* 0x000000010203781a */ /* 0x000fc80000000200 */
[----:B------:R-:W-:-:S04]  /*00d0*/  LEA.HI R3, R3, R0, RZ, 0x2 ;  /* 0x0000000003037211 */ /* 0x000fc800078f10ff */
[--C-:B------:R-:W-:Y:S02]  /*00e0*/  SHF.R.S32.HI R2, RZ, 0x2, R3.reuse ;  /* 0x00000002ff027819 */ /* 0x100fe40000011403 */
[----:B------:R-:W-:-:S04]  /*00f0*/  SHF.R.S32.HI R3, RZ, 0x1f, R3 ;  /* 0x0000001fff037819 */ /* 0x000fc80000011403 */
[----:B------:R-:W-:-:S04]  /*0100*/  LEA.HI R3, R3, R2, RZ, 0xb ;  /* 0x0000000203037211 */ /* 0x000fc800078f58ff */
[----:B------:R-:W-:-:S04]  /*0110*/  LOP3.LUT R3, R3, 0xfffff800, RZ, 0xc0, !PT ;  /* 0xfffff80003037812 */ /* 0x000fc800078ec0ff */
[----:B------:R-:W-:Y:S02]  /*0120*/  IADD3 R15, R2, -R3, RZ ;  /* 0x80000003020f7210 */ /* 0x000fe40007ffe0ff */
[----:B------:R-:W3:Y:S03]  /*0130*/  LDC.64 R2, c[0x0][0x238] ;  /* 0x00008e00ff027b82 */ /* 0x000ee60000000a00 */
[----:B--2---:R-:W-:-:S05]  /*0140*/  IMAD.WIDE R8, R15, 0x4, R8 ;  /* 0x000000040f087825 */ /* 0x004fca00078e0208 */
[----:B------:R1:W2:Y:S01]  /*0150*/  LDG.E.EL R16, desc[UR4][R8.64] ;  /* 0x0000000408107981 */ /* 0x0002a2000c2e1900 */
[----:B----4-:R-:W-:-:S04]  /*0160*/  IMAD.WIDE R6, R15, 0x4, R6 ;  /* 0x000000040f067825 */ /* 0x010fc800078e0206 */
[C---:B-----5:R-:W-:Y:S02]  /*0170*/  IMAD.WIDE R4, R0.reuse, 0x4, R4 ;  /* 0x0000000400047825 */ /* 0x060fe400078e0204 */
[----:B------:R-:W4:Y:S02]  /*0180*/  LDG.E.EL R7, desc[UR4][R6.64] ;  /* 0x0000000406077981 */ /* 0x000f24000c2e1900 */
[C---:B0-----:R-:W-:Y:S02]  /*0190*/  IMAD.WIDE R10, R15.reuse, 0x4, R10 ;  /* 0x000000040f0a7825 */ /* 0x041fe400078e020a */
[----:B------:R0:W4:Y:S02]  /*01a0*/  LDG.E R14, desc[UR4][R4.64] ;  /* 0x00000004040e7981 */ /* 0x000124000c1e1900 */
[----:B-1----:R-:W-:Y:S02]  /*01b0*/  IMAD.WIDE R8, R15, 0x4, R12 ;  /* 0x000000040f087825 */ /* 0x002fe400078e020c */
[----:B------:R1:W5:Y:S02]  /*01c0*/  LDG.E.EL R10, desc[UR4][R10.64] ;  /* 0x000000040a0a7981 */ /* 0x000364000c2e1900 */
[----:B---3--:R-:W-:-:S02]  /*01d0*/  IMAD.WIDE R2, R0, 0x4, R2 ;  /* 0x0000000400027825 */ /* 0x008fc400078e0202 */
[----:B------:R-:W5:Y:S01]  /*01e0*/  LDG.E.EL R9, desc[UR4][R8.64] ;  /* 0x0000000408097981 */ /* 0x000f62000c2e1900 */
[----:B0-----:R-:W0:Y:S03]  /*01f0*/  LDC.64 R4, c[0x0][0x240] ;  /* 0x00009000ff047b82 */ /* 0x001e260000000a00 */
[----:B------:R-:W3:Y:S01]  /*0200*/  LDG.E R2, desc[UR4][R2.64] ;  /* 0x0000000402027981 */ /* 0x000ee2000c1e1900 */
[----:B-1----:R-:W-:Y:S01]  /*0210*/  HFMA2.MMA R11, -RZ, RZ, 1.625, 0 ;  /* 0x3e800000ff0b7435 */ /* 0x002fe200000001ff */
[----:B--2---:R-:W-:-:S04]  /*0220*/  FADD R16, R16, 9.9999997473787516356e-06 ;  /* 0x3727c5ac10107421 */ /* 0x004fc80000000000 */
[----:B------:R-:W1:Y:S02]  /*0230*/  MUFU.SQRT R12, R16 ;  /* 0x00000010000c7308 */ /* 0x000e640000002000 */
[C---:B-1----:R-:W-:Y:S02]  /*0240*/  FSETP.GT.AND P0, PT, R12.reuse, 8.50705917302346158658e+37, PT ;  /* 0x7e8000000c00780b */ /* 0x042fe40003f04000 */
[----:B------:R-:W-:-:S11]  /*0250*/  FSETP.GEU.AND P1, PT, R12, 1.175494350822287508e-38, PT ;  /* 0x008000000c00780b */ /* 0x000fd60003f2e000 */
[----:B------:R-:W-:-:S04]  /*0260*/  @P0 FMUL R12, R12, 0.25 ;  /* 0x3e8000000c0c0820 */ /* 0x000fc80000400000 */
[----:B------:R-:W-:-:S06]  /*0270*/  @!P1 FMUL R12, R12, 16777216 ;  /* 0x4b8000000c0c9820 */ /* 0x000fcc0000400000 */
[----:B------:R-:W1:Y:S01]  /*0280*/  MUFU.RCP R12, R12 ;  /* 0x0000000c000c7308 */ /* 0x000e620000001000 */
[----:B------:R-:W-:Y:S01]  /*0290*/  FSEL R11, R11, 1, P0 ;  /* 0x3f8000000b0b7808 */ /* 0x000fe20000000000 */
[----:B----4-:R-:W-:-:S04]  /*02a0*/  FADD R7, R14, -R7 ;  /* 0x800000070e077221 */ /* 0x010fc80000000000 */
[----:B------:R-:W-:-:S04]  /*02b0*/  @!P1 FMUL R11, R11, 16777216 ;  /* 0x4b8000000b0b9820 */ /* 0x000fc80000400000 */
[----:B-1----:R-:W-:-:S04]  /*02c0*/  FMUL R6, R12, R11 ;  /* 0x0000000b0c067220 */ /* 0x002fc80000400000 */
[----:B------:R-:W-:-:S04]  /*02d0*/  FMUL R6, R7, R6 ;  /* 0x0000000607067220 */ /* 0x000fc80000400000 */
[----:B-----5:R-:W-:-:S04]  /*02e0*/  FFMA R9, R10, R6, R9 ;  /* 0x000000060a097223 */ /* 0x020fc80000000009 */
[----:B---3--:R-:W-:Y:S01]  /*02f0*/  FADD R6, R2, R9 ;  /* 0x0000000902067221 */ /* 0x008fe20000000000 */
[----:B------:R-:W-:Y:S01]  /*0300*/  FSETP.GEU.AND P0, PT, R9, -R2, PT ;  /* 0x800000020900720b */ /* 0x000fe20003f0e000 */
[----:B0-----:R-:W-:-:S03]  /*0310*/  IMAD.WIDE R2, R0, 0x4, R4 ;  /* 0x0000000400027825 */ /* 0x001fc600078e0204 */
[----:B------:R-:W-:-:S05]  /*0320*/  FSEL R5, R6, RZ, P0 ;  /* 0x000000ff06057208 */ /* 0x000fca0000000000 */
[----:B------:R-:W-:Y:S01]  /*0330*/  STG.E desc[UR4][R2.64], R5 ;  /* 0x0000000502007986 */ /* 0x000fe2000c101904 */
[----:B------:R-:W-:Y:S05]  /*0340*/  EXIT ;  /* 0x000000000000794d */ /* 0x000fea0003800000 */
.L_x_0:
[----:B------:R-:W-:-:S00]  /*0350*/  BRA `(.L_x_0) ;  /* 0xfffffffc00fc7947 */ /* 0x000fc0000383ffff */
[----:B------:R-:W-:-:S00]  /*0360*/  NOP ;  /* 0x0000000000007918 */ /* 0x000fc00000000000 */
        /* <DEDUP_REMOVED lines=9> */
.L_x_1:


//--------------------- .nv.global.init           --------------------------
	.section	.nv.global.init,"aw",@progbits
.nv.global.init:
	.type		_$_str,@object
	.size		_$_str,(_$_str_$_2 - _$_str)
_$_str:
        /*0000*/ 	.byte	0x5f, 0x5f, 0x43, 0x55, 0x44, 0x41, 0x5f, 0x46, 0x54, 0x5a, 0x00
	.type		_$_str_$_2,@object
	.size		_$_str_$_2,(.L_1 - _$_str_$_2)
_$_str_$_2:
        /*000b*/ 	.byte	0x5f, 0x5f, 0x43, 0x55, 0x44, 0x41, 0x5f, 0x50, 0x52, 0x45, 0x43, 0x5f, 0x53, 0x51, 0x52, 0x54
        /*001b*/ 	.byte	0x00
.L_1:


//--------------------- .nv.constant0.triton_poi_fused__native_batch_norm_legit_no_training_add_relu_25 --------------------------
	.section	.nv.constant0.triton_poi_fused__native_batch_norm_legit_no_training_add_relu_25,"a",@progbits
	.sectionflags	@""
	.align	4
.nv.constant0.triton_poi_fused__native_batch_norm_legit_no_training_add_relu_25:
	.zero		588
